//
// Generated by NVIDIA NVVM Compiler
//
// Compiler Build ID: CL-36424714
// Cuda compilation tools, release 13.0, V13.0.88
// Based on NVVM 20.0.0
//

.version 9.0
.target sm_100
.address_size 64

	// .globl	_Z19slidingWindowRowSumPfS_iii

.visible .entry _Z19slidingWindowRowSumPfS_iii(
	.param .u64 .ptr .align 1 _Z19slidingWindowRowSumPfS_iii_param_0,
	.param .u64 .ptr .align 1 _Z19slidingWindowRowSumPfS_iii_param_1,
	.param .u32 _Z19slidingWindowRowSumPfS_iii_param_2,
	.param .u32 _Z19slidingWindowRowSumPfS_iii_param_3,
	.param .u32 _Z19slidingWindowRowSumPfS_iii_param_4
)
{
	.reg .pred 	%p<13>;
	.reg .b32 	%r<52>;
	.reg .b32 	%f<83>;
	.reg .b64 	%rd<16>;

	ld.param.u64 	%rd4, [_Z19slidingWindowRowSumPfS_iii_param_0];
	ld.param.u64 	%rd3, [_Z19slidingWindowRowSumPfS_iii_param_1];
	ld.param.u32 	%r30, [_Z19slidingWindowRowSumPfS_iii_param_2];
	ld.param.u32 	%r28, [_Z19slidingWindowRowSumPfS_iii_param_3];
	ld.param.u32 	%r29, [_Z19slidingWindowRowSumPfS_iii_param_4];
	cvta.to.global.u64 	%rd1, %rd4;
	mov.u32 	%r31, %ctaid.y;
	mov.u32 	%r32, %ntid.y;
	mov.u32 	%r33, %tid.y;
	mad.lo.s32 	%r1, %r31, %r32, %r33;
	mov.u32 	%r34, %ctaid.x;
	mov.u32 	%r35, %ntid.x;
	mul.lo.s32 	%r2, %r34, %r35;
	mov.u32 	%r3, %tid.x;
	add.s32 	%r36, %r2, %r3;
	setp.ge.s32 	%p1, %r1, %r30;
	sub.s32 	%r37, %r28, %r29;
	setp.gt.s32 	%p2, %r36, %r37;
	or.pred  	%p3, %p1, %p2;
	@%p3 bra 	$L__BB0_15;
	setp.lt.s32 	%p4, %r29, 1;
	mov.f32 	%f82, 0f00000000;
	@%p4 bra 	$L__BB0_14;
	mul.lo.s32 	%r6, %r28, %r1;
	add.s32 	%r7, %r6, %r36;
	and.b32  	%r8, %r29, 15;
	setp.lt.u32 	%p5, %r29, 16;
	mov.f32 	%f82, 0f00000000;
	mov.b32 	%r48, 0;
	@%p5 bra 	$L__BB0_5;
	and.b32  	%r48, %r29, 2147483632;
	neg.s32 	%r46, %r48;
	add.s64 	%rd2, %rd1, 32;
	mov.f32 	%f82, 0f00000000;
	mov.u32 	%r45, %r7;
$L__BB0_4:
	.pragma "nounroll";
	mul.wide.s32 	%rd5, %r45, 4;
	add.s64 	%rd6, %rd2, %rd5;
	ld.global.f32 	%f18, [%rd6+-32];
	add.f32 	%f19, %f82, %f18;
	ld.global.f32 	%f20, [%rd6+-28];
	add.f32 	%f21, %f19, %f20;
	ld.global.f32 	%f22, [%rd6+-24];
	add.f32 	%f23, %f21, %f22;
	ld.global.f32 	%f24, [%rd6+-20];
	add.f32 	%f25, %f23, %f24;
	ld.global.f32 	%f26, [%rd6+-16];
	add.f32 	%f27, %f25, %f26;
	ld.global.f32 	%f28, [%rd6+-12];
	add.f32 	%f29, %f27, %f28;
	ld.global.f32 	%f30, [%rd6+-8];
	add.f32 	%f31, %f29, %f30;
	ld.global.f32 	%f32, [%rd6+-4];
	add.f32 	%f33, %f31, %f32;
	ld.global.f32 	%f34, [%rd6];
	add.f32 	%f35, %f33, %f34;
	ld.global.f32 	%f36, [%rd6+4];
	add.f32 	%f37, %f35, %f36;
	ld.global.f32 	%f38, [%rd6+8];
	add.f32 	%f39, %f37, %f38;
	ld.global.f32 	%f40, [%rd6+12];
	add.f32 	%f41, %f39, %f40;
	ld.global.f32 	%f42, [%rd6+16];
	add.f32 	%f43, %f41, %f42;
	ld.global.f32 	%f44, [%rd6+20];
	add.f32 	%f45, %f43, %f44;
	ld.global.f32 	%f46, [%rd6+24];
	add.f32 	%f47, %f45, %f46;
	ld.global.f32 	%f48, [%rd6+28];
	add.f32 	%f82, %f47, %f48;
	add.s32 	%r46, %r46, 16;
	add.s32 	%r45, %r45, 16;
	setp.ne.s32 	%p6, %r46, 0;
	@%p6 bra 	$L__BB0_4;
$L__BB0_5:
	setp.eq.s32 	%p7, %r8, 0;
	@%p7 bra 	$L__BB0_14;
	and.b32  	%r16, %r29, 7;
	setp.lt.u32 	%p8, %r8, 8;
	@%p8 bra 	$L__BB0_8;
	add.s32 	%r39, %r7, %r48;
	mul.wide.s32 	%rd7, %r39, 4;
	add.s64 	%rd8, %rd1, %rd7;
	ld.global.f32 	%f50, [%rd8];
	add.f32 	%f51, %f82, %f50;
	ld.global.f32 	%f52, [%rd8+4];
	add.f32 	%f53, %f51, %f52;
	ld.global.f32 	%f54, [%rd8+8];
	add.f32 	%f55, %f53, %f54;
	ld.global.f32 	%f56, [%rd8+12];
	add.f32 	%f57, %f55, %f56;
	ld.global.f32 	%f58, [%rd8+16];
	add.f32 	%f59, %f57, %f58;
	ld.global.f32 	%f60, [%rd8+20];
	add.f32 	%f61, %f59, %f60;
	ld.global.f32 	%f62, [%rd8+24];
	add.f32 	%f63, %f61, %f62;
	ld.global.f32 	%f64, [%rd8+28];
	add.f32 	%f82, %f63, %f64;
	add.s32 	%r48, %r48, 8;
$L__BB0_8:
	setp.eq.s32 	%p9, %r16, 0;
	@%p9 bra 	$L__BB0_14;
	and.b32  	%r19, %r29, 3;
	setp.lt.u32 	%p10, %r16, 4;
	@%p10 bra 	$L__BB0_11;
	add.s32 	%r40, %r7, %r48;
	mul.wide.s32 	%rd9, %r40, 4;
	add.s64 	%rd10, %rd1, %rd9;
	ld.global.f32 	%f66, [%rd10];
	add.f32 	%f67, %f82, %f66;
	ld.global.f32 	%f68, [%rd10+4];
	add.f32 	%f69, %f67, %f68;
	ld.global.f32 	%f70, [%rd10+8];
	add.f32 	%f71, %f69, %f70;
	ld.global.f32 	%f72, [%rd10+12];
	add.f32 	%f82, %f71, %f72;
	add.s32 	%r48, %r48, 4;
$L__BB0_11:
	setp.eq.s32 	%p11, %r19, 0;
	@%p11 bra 	$L__BB0_14;
	add.s32 	%r41, %r3, %r48;
	add.s32 	%r42, %r41, %r2;
	add.s32 	%r51, %r42, %r6;
	neg.s32 	%r50, %r19;
$L__BB0_13:
	.pragma "nounroll";
	mul.wide.s32 	%rd11, %r51, 4;
	add.s64 	%rd12, %rd1, %rd11;
	ld.global.f32 	%f73, [%rd12];
	add.f32 	%f82, %f82, %f73;
	add.s32 	%r51, %r51, 1;
	add.s32 	%r50, %r50, 1;
	setp.ne.s32 	%p12, %r50, 0;
	@%p12 bra 	$L__BB0_13;
$L__BB0_14:
	mad.lo.s32 	%r43, %r1, %r37, %r1;
	add.s32 	%r44, %r43, %r36;
	cvta.to.global.u64 	%rd13, %rd3;
	mul.wide.s32 	%rd14, %r44, 4;
	add.s64 	%rd15, %rd13, %rd14;
	st.global.f32 	[%rd15], %f82;
$L__BB0_15:
	ret;

}


// ===== COMPILED SASS (sm_100) =====

	.target	sm_100

	.elftype	@"ET_EXEC"


//--------------------- .note.nv.tkinfo           --------------------------
	.section	.note.nv.tkinfo,"",@"SHT_NOTE"
	.sectionflags	@"SHF_NOTE_NV_TKINFO"
	.tkinfo
        /*0018*/ 	.word	0x00000002
        /*0030*/ 	.string	""
        /*0030*/ 	.string	"ptxas"
        /*0030*/ 	.string	"Cuda compilation tools, release 13.0, V13.0.88"
        /*0030*/ 	.string	"Build cuda_13.0.r13.0/compiler.36424714_0"
        /*0030*/ 	.string	"-arch sm_100 -m 64 "



//--------------------- .note.nv.cuinfo           --------------------------
	.section	.note.nv.cuinfo,"",@"SHT_NOTE"
	.sectionflags	@"SHF_NOTE_NV_CUINFO"
        /*0018*/ 	.short	0x0002
        /*001a*/ 	.short	0x0064
        /*001c*/ 	.short	0x0082
	.zero		2


//--------------------- .nv.info                  --------------------------
	.section	.nv.info,"",@"SHT_CUDA_INFO"
	.align	4


	//----- nvinfo : EIATTR_REGCOUNT
	.align		4
        /*0000*/ 	.byte	0x04, 0x2f
        /*0002*/ 	.short	(.L_1 - .L_0)
	.align		4
.L_0:
        /*0004*/ 	.word	index@(_Z19slidingWindowRowSumPfS_iii)
        /*0008*/ 	.word	0x0000001f


	//----- nvinfo : EIATTR_FRAME_SIZE
	.align		4
.L_1:
        /*000c*/ 	.byte	0x04, 0x11
        /*000e*/ 	.short	(.L_3 - .L_2)
	.align		4
.L_2:
        /*0010*/ 	.word	index@(_Z19slidingWindowRowSumPfS_iii)
        /*0014*/ 	.word	0x00000000


	//----- nvinfo : EIATTR_MIN_STACK_SIZE
	.align		4
.L_3:
        /*0018*/ 	.byte	0x04, 0x12
        /*001a*/ 	.short	(.L_5 - .L_4)
	.align		4
.L_4:
        /*001c*/ 	.word	index@(_Z19slidingWindowRowSumPfS_iii)
        /*0020*/ 	.word	0x00000000
.L_5:


//--------------------- .nv.compat                --------------------------
	.section	.nv.compat,"",@"SHT_CUDA_COMPAT_INFO"
	.align	4
        /*0000*/ 	.byte	0x02, 0x09, 0x00, 0x00, 0x02, 0x02, 0x01, 0x00, 0x02, 0x05, 0x05, 0x00, 0x03, 0x07, 0x01, 0x01
        /*0010*/ 	.byte	0x02, 0x03, 0x00, 0x00, 0x02, 0x06, 0x01, 0x00, 0x04, 0x0b, 0x08, 0x00, 0x09, 0x00, 0x00, 0x00
        /*0020*/ 	.byte	0x00, 0x00, 0x00, 0x00


//--------------------- .nv.info._Z19slidingWindowRowSumPfS_iii --------------------------
	.section	.nv.info._Z19slidingWindowRowSumPfS_iii,"",@"SHT_CUDA_INFO"
	.sectionflags	@""
	.align	4


	//----- nvinfo : EIATTR_CUDA_API_VERSION
	.align		4
        /*0000*/ 	.byte	0x04, 0x37
        /*0002*/ 	.short	(.L_7 - .L_6)
.L_6:
        /*0004*/ 	.word	0x00000082


	//----- nvinfo : EIATTR_KPARAM_INFO
	.align		4
.L_7:
        /*0008*/ 	.byte	0x04, 0x17
        /*000a*/ 	.short	(.L_9 - .L_8)
.L_8:
        /*000c*/ 	.word	0x00000000
        /*0010*/ 	.short	0x0004
        /*0012*/ 	.short	0x0018
        /*0014*/ 	.byte	0x00, 0xf0, 0x11, 0x00


	//----- nvinfo : EIATTR_KPARAM_INFO
	.align		4
.L_9:
        /*0018*/ 	.byte	0x04, 0x17
        /*001a*/ 	.short	(.L_11 - .L_10)
.L_10:
        /*001c*/ 	.word	0x00000000
        /*0020*/ 	.short	0x0003
        /*0022*/ 	.short	0x0014
        /*0024*/ 	.byte	0x00, 0xf0, 0x11, 0x00


	//----- nvinfo : EIATTR_KPARAM_INFO
	.align		4
.L_11:
        /*0028*/ 	.byte	0x04, 0x17
        /*002a*/ 	.short	(.L_13 - .L_12)
.L_12:
        /*002c*/ 	.word	0x00000000
        /*0030*/ 	.short	0x0002
        /*0032*/ 	.short	0x0010
        /*0034*/ 	.byte	0x00, 0xf0, 0x11, 0x00


	//----- nvinfo : EIATTR_KPARAM_INFO
	.align		4
.L_13:
        /*0038*/ 	.byte	0x04, 0x17
        /*003a*/ 	.short	(.L_15 - .L_14)
.L_14:
        /*003c*/ 	.word	0x00000000
        /*0040*/ 	.short	0x0001
        /*0042*/ 	.short	0x0008
        /*0044*/ 	.byte	0x00, 0xf5, 0x21, 0x00


	//----- nvinfo : EIATTR_KPARAM_INFO
	.align		4
.L_15:
        /*0048*/ 	.byte	0x04, 0x17
        /*004a*/ 	.short	(.L_17 - .L_16)
.L_16:
        /*004c*/ 	.word	0x00000000
        /*0050*/ 	.short	0x0000
        /*0052*/ 	.short	0x0000
        /*0054*/ 	.byte	0x00, 0xf5, 0x21, 0x00


	//----- nvinfo : EIATTR_SPARSE_MMA_MASK
	.align		4
.L_17:
        /*0058*/ 	.byte	0x03, 0x50
        /*005a*/ 	.short	0x0000


	//----- nvinfo : EIATTR_MAXREG_COUNT
	.align		4
        /*005c*/ 	.byte	0x03, 0x1b
        /*005e*/ 	.short	0x00ff


	//----- nvinfo : EIATTR_MERCURY_ISA_VERSION
	.align		4
        /*0060*/ 	.byte	0x03, 0x5f
        /*0062*/ 	.short	0x0101


	//----- nvinfo : EIATTR_VRC_CTA_INIT_COUNT
	.align		4
        /*0064*/ 	.byte	0x02, 0x4a
	.zero		1
	.zero		1


	//----- nvinfo : EIATTR_EXIT_INSTR_OFFSETS
	.align		4
        /*0068*/ 	.byte	0x04, 0x1c
        /*006a*/ 	.short	(.L_19 - .L_18)


	//   ....[0]....
.L_18:
        /*006c*/ 	.word	0x000000f0


	//   ....[1]....
        /*0070*/ 	.word	0x00000850


	//----- nvinfo : EIATTR_CBANK_PARAM_SIZE
	.align		4
.L_19:
        /*0074*/ 	.byte	0x03, 0x19
        /*0076*/ 	.short	0x001c


	//----- nvinfo : EIATTR_PARAM_CBANK
	.align		4
        /*0078*/ 	.byte	0x04, 0x0a
        /*007a*/ 	.short	(.L_21 - .L_20)
	.align		4
.L_20:
        /*007c*/ 	.word	index@(.nv.constant0._Z19slidingWindowRowSumPfS_iii)
        /*0080*/ 	.short	0x0380
        /*0082*/ 	.short	0x001c


	//----- nvinfo : EIATTR_SW_WAR
	.align		4
.L_21:
        /*0084*/ 	.byte	0x04, 0x36
        /*0086*/ 	.short	(.L_23 - .L_22)
.L_22:
        /*0088*/ 	.word	0x00000008
.L_23:


//--------------------- .nv.callgraph             --------------------------
	.section	.nv.callgraph,"",@"SHT_CUDA_CALLGRAPH"
	.align	4
	.sectionentsize	8
	.align		4
        /*0000*/ 	.word	0x00000000
	.align		4
        /*0004*/ 	.word	0xffffffff
	.align		4
        /*0008*/ 	.word	0x00000000
	.align		4
        /*000c*/ 	.word	0xfffffffe
	.align		4
        /*0010*/ 	.word	0x00000000
	.align		4
        /*0014*/ 	.word	0xfffffffd
	.align		4
        /*0018*/ 	.word	0x00000000
	.align		4
        /*001c*/ 	.word	0xfffffffc


//--------------------- .text._Z19slidingWindowRowSumPfS_iii --------------------------
	.section	.text._Z19slidingWindowRowSumPfS_iii,"ax",@progbits
	.align	128
        .global         _Z19slidingWindowRowSumPfS_iii
        .type           _Z19slidingWindowRowSumPfS_iii,@function
        .size           _Z19slidingWindowRowSumPfS_iii,(.L_x_7 - _Z19slidingWindowRowSumPfS_iii)
        .other          _Z19slidingWindowRowSumPfS_iii,@"STO_CUDA_ENTRY STV_DEFAULT"
_Z19slidingWindowRowSumPfS_iii:
.text._Z19slidingWindowRowSumPfS_iii:
[----:B------:R-:W-:Y:S01]  /*0000*/  LDC R1, c[0x0][0x37c] ;  /* 0x0000df00ff017b82 */ /* 0x000fe20000000800 */
[----:B------:R-:W0:Y:S07]  /*0010*/  S2R R6, SR_TID.X ;  /* 0x0000000000067919 */ /* 0x000e2e0000002100 */
[----:B------:R-:W1:Y:S01]  /*0020*/  S2UR UR4, SR_CTAID.X ;  /* 0x00000000000479c3 */ /* 0x000e620000002500 */
[----:B------:R-:W2:Y:S01]  /*0030*/  LDCU UR14, c[0x0][0x398] ;  /* 0x00007300ff0e77ac */ /* 0x000ea20008000800 */
[----:B------:R-:W3:Y:S01]  /*0040*/  S2R R0, SR_TID.Y ;  /* 0x0000000000007919 */ /* 0x000ee20000002200 */
[----:B------:R-:W2:Y:S05]  /*0050*/  LDCU.64 UR16, c[0x0][0x390] ;  /* 0x00007200ff1077ac */ /* 0x000eaa0008000a00 */
[----:B------:R-:W3:Y:S01]  /*0060*/  LDC R5, c[0x0][0x364] ;  /* 0x0000d900ff057b82 */ /* 0x000ee20000000800 */
[----:B------:R-:W1:Y:S07]  /*0070*/  LDCU UR5, c[0x0][0x360] ;  /* 0x00006c00ff0577ac */ /* 0x000e6e0008000800 */
[----:B------:R-:W3:Y:S01]  /*0080*/  S2UR UR6, SR_CTAID.Y ;  /* 0x00000000000679c3 */ /* 0x000ee20000002600 */
[----:B--2---:R-:W-:-:S02]  /*0090*/  UIADD3 UR8, UPT, UPT, UR17, -UR14, URZ ;  /* 0x8000000e11087290 */ /* 0x004fc4000fffe0ff */
[----:B-1----:R-:W-:-:S06]  /*00a0*/  UIMAD UR4, UR4, UR5, URZ ;  /* 0x00000005040472a4 */ /* 0x002fcc000f8e02ff */
[----:B0-----:R-:W-:-:S04]  /*00b0*/  IADD3 R4, PT, PT, R6, UR4, RZ ;  /* 0x0000000406047c10 */ /* 0x001fc8000fffe0ff */
[----:B------:R-:W-:Y:S01]  /*00c0*/  ISETP.GT.AND P0, PT, R4, UR8, PT ;  /* 0x0000000804007c0c */ /* 0x000fe2000bf04270 */
[----:B---3--:R-:W-:-:S05]  /*00d0*/  IMAD R5, R5, UR6, R0 ;  /* 0x0000000605057c24 */ /* 0x008fca000f8e0200 */
[----:B------:R-:W-:-:S13]  /*00e0*/  ISETP.GE.OR P0, PT, R5, UR16, P0 ;  /* 0x0000001005007c0c */ /* 0x000fda0008706670 */
[----:B------:R-:W-:Y:S05]  /*00f0*/  @P0 EXIT ;  /* 0x000000000000094d */ /* 0x000fea0003800000 */
[----:B------:R-:W-:Y:S01]  /*0100*/  UISETP.GE.AND UP0, UPT, UR14, 0x1, UPT ;  /* 0x000000010e00788c */ /* 0x000fe2000bf06270 */
[----:B------:R-:W-:Y:S01]  /*0110*/  HFMA2 R0, -RZ, RZ, 0, 0 ;  /* 0x00000000ff007431 */ /* 0x000fe200000001ff */
[----:B------:R-:W0:Y:S07]  /*0120*/  LDCU.64 UR12, c[0x0][0x358] ;  /* 0x00006b00ff0c77ac */ /* 0x000e2e0008000a00 */
[----:B------:R-:W-:Y:S05]  /*0130*/  BRA.U !UP0, `(.L_x_0) ;  /* 0x0000000508b07547 */ /* 0x000fea000b800000 */
[----:B------:R-:W-:Y:S01]  /*0140*/  UISETP.GE.U32.AND UP1, UPT, UR14, 0x10, UPT ;  /* 0x000000100e00788c */ /* 0x000fe2000bf26070 */
[----:B------:R-:W-:Y:S01]  /*0150*/  IMAD R8, R5, UR17, R4 ;  /* 0x0000001105087c24 */ /* 0x000fe2000f8e0204 */
[----:B------:R-:W-:Y:S01]  /*0160*/  ULOP3.LUT UR9, UR14, 0xf, URZ, 0xc0, !UPT ;  /* 0x0000000f0e097892 */ /* 0x000fe2000f8ec0ff */
[----:B------:R-:W-:Y:S02]  /*0170*/  MOV R0, RZ ;  /* 0x000000ff00007202 */ /* 0x000fe40000000f00 */
[----:B------:R-:W-:Y:S01]  /*0180*/  MOV R7, RZ ;  /* 0x000000ff00077202 */ /* 0x000fe20000000f00 */
[----:B------:R-:W-:-:S03]  /*0190*/  UISETP.NE.AND UP0, UPT, UR9, URZ, UPT ;  /* 0x000000ff0900728c */ /* 0x000fc6000bf05270 */
[----:B------:R-:W-:Y:S08]  /*01a0*/  BRA.U !UP1, `(.L_x_1) ;  /* 0x0000000109bc7547 */ /* 0x000ff0000b800000 */
[----:B------:R-:W1:Y:S01]  /*01b0*/  LDCU.64 UR6, c[0x0][0x380] ;  /* 0x00007000ff0677ac */ /* 0x000e620008000a00 */
[----:B------:R-:W-:Y:S02]  /*01c0*/  MOV R0, RZ ;  /* 0x000000ff00007202 */ /* 0x000fe40000000f00 */
[----:B------:R-:W-:Y:S01]  /*01d0*/  MOV R9, R8 ;  /* 0x0000000800097202 */ /* 0x000fe20000000f00 */
[----:B------:R-:W-:-:S04]  /*01e0*/  ULOP3.LUT UR10, UR14, 0x7ffffff0, URZ, 0xc0, !UPT ;  /* 0x7ffffff00e0a7892 */ /* 0x000fc8000f8ec0ff */
[----:B------:R-:W-:Y:S02]  /*01f0*/  UIADD3 UR11, UPT, UPT, -UR10, URZ, URZ ;  /* 0x000000ff0a0b7290 */ /* 0x000fe4000fffe1ff */
[----:B------:R-:W-:Y:S01]  /*0200*/  MOV R7, UR10 ;  /* 0x0000000a00077c02 */ /* 0x000fe20008000f00 */
[----:B-1----:R-:W-:-:S04]  /*0210*/  UIADD3 UR5, UP1, UPT, UR6, 0x20, URZ ;  /* 0x0000002006057890 */ /* 0x002fc8000ff3e0ff */
[----:B------:R-:W-:-:S12]  /*0220*/  UIADD3.X UR6, UPT, UPT, URZ, UR7, URZ, UP1, !UPT ;  /* 0x00000007ff067290 */ /* 0x000fd80008ffe4ff */
.L_x_2:
[----:B------:R-:W-:Y:S02]  /*0230*/  MOV R2, UR5 ;  /* 0x0000000500027c02 */ /* 0x000fe40008000f00 */
[----:B------:R-:W-:-:S03]  /*0240*/  MOV R3, UR6 ;  /* 0x0000000600037c02 */ /* 0x000fc60008000f00 */
[----:B------:R-:W-:-:S05]  /*0250*/  IMAD.WIDE R2, R9, 0x4, R2 ;  /* 0x0000000409027825 */ /* 0x000fca00078e0202 */
[----:B0-----:R-:W2:Y:S04]  /*0260*/  LDG.E R21, desc[UR12][R2.64+-0x20] ;  /* 0xffffe00c02157981 */ /* 0x001ea8000c1e1900 */
[----:B------:R-:W3:Y:S04]  /*0270*/  LDG.E R22, desc[UR12][R2.64+-0x1c] ;  /* 0xffffe40c02167981 */ /* 0x000ee8000c1e1900 */
[----:B------:R-:W4:Y:S04]  /*0280*/  LDG.E R24, desc[UR12][R2.64+-0x18] ;  /* 0xffffe80c02187981 */ /* 0x000f28000c1e1900 */
[----:B------:R-:W5:Y:S04]  /*0290*/  LDG.E R26, desc[UR12][R2.64+-0x14] ;  /* 0xffffec0c021a7981 */ /* 0x000f68000c1e1900 */
        /* <DEDUP_REMOVED lines=11> */
[----:B------:R-:W5:Y:S01]  /*0350*/  LDG.E R20, desc[UR12][R2.64+0x1c] ;  /* 0x00001c0c02147981 */ /* 0x000f62000c1e1900 */
[----:B------:R-:W-:Y:S01]  /*0360*/  UIADD3 UR11, UPT, UPT, UR11, 0x10, URZ ;  /* 0x000000100b0b7890 */ /* 0x000fe2000fffe0ff */
[----:B------:R-:W-:-:S03]  /*0370*/  IADD3 R9, PT, PT, R9, 0x10, RZ ;  /* 0x0000001009097810 */ /* 0x000fc60007ffe0ff */
[----:B------:R-:W-:Y:S01]  /*0380*/  UISETP.NE.AND UP1, UPT, UR11, URZ, UPT ;  /* 0x000000ff0b00728c */ /* 0x000fe2000bf25270 */
[----:B--2---:R-:W-:-:S04]  /*0390*/  FADD R21, R21, R0 ;  /* 0x0000000015157221 */ /* 0x004fc80000000000 */
[----:B---3--:R-:W-:-:S04]  /*03a0*/  FADD R21, R21, R22 ;  /* 0x0000001615157221 */ /* 0x008fc80000000000 */
[----:B----4-:R-:W-:-:S04]  /*03b0*/  FADD R21, R21, R24 ;  /* 0x0000001815157221 */ /* 0x010fc80000000000 */
[----:B-----5:R-:W-:-:S04]  /*03c0*/  FADD R21, R21, R26 ;  /* 0x0000001a15157221 */ /* 0x020fc80000000000 */
[----:B------:R-:W-:-:S04]  /*03d0*/  FADD R28, R21, R28 ;  /* 0x0000001c151c7221 */ /* 0x000fc80000000000 */
        /* <DEDUP_REMOVED lines=10> */
[----:B------:R-:W-:Y:S01]  /*0480*/  FADD R0, R11, R20 ;  /* 0x000000140b007221 */ /* 0x000fe20000000000 */
[----:B------:R-:W-:Y:S06]  /*0490*/  BRA.U UP1, `(.L_x_2) ;  /* 0xfffffffd01647547 */ /* 0x000fec000b83ffff */
.L_x_1:
[----:B------:R-:W-:Y:S05]  /*04a0*/  BRA.U !UP0, `(.L_x_0) ;  /* 0x0000000108d47547 */ /* 0x000fea000b800000 */
[----:B------:R-:W-:Y:S02]  /*04b0*/  UISETP.GE.U32.AND UP0, UPT, UR9, 0x8, UPT ;  /* 0x000000080900788c */ /* 0x000fe4000bf06070 */
[----:B------:R-:W-:-:S04]  /*04c0*/  ULOP3.LUT UR6, UR14, 0x7, URZ, 0xc0, !UPT ;  /* 0x000000070e067892 */ /* 0x000fc8000f8ec0ff */
[----:B------:R-:W-:-:S03]  /*04d0*/  UISETP.NE.AND UP1, UPT, UR6, URZ, UPT ;  /* 0x000000ff0600728c */ /* 0x000fc6000bf25270 */
[----:B------:R-:W-:Y:S08]  /*04e0*/  BRA.U !UP0, `(.L_x_3) ;  /* 0x0000000108507547 */ /* 0x000ff0000b800000 */
[----:B------:R-:W1:Y:S01]  /*04f0*/  LDC.64 R2, c[0x0][0x380] ;  /* 0x0000e000ff027b82 */ /* 0x000e620000000a00 */
[----:B------:R-:W-:-:S05]  /*0500*/  IADD3 R9, PT, PT, R8, R7, RZ ;  /* 0x0000000708097210 */ /* 0x000fca0007ffe0ff */
[----:B-1----:R-:W-:-:S05]  /*0510*/  IMAD.WIDE R2, R9, 0x4, R2 ;  /* 0x0000000409027825 */ /* 0x002fca00078e0202 */
[----:B0-----:R-:W2:Y:S04]  /*0520*/  LDG.E R9, desc[UR12][R2.64] ;  /* 0x0000000c02097981 */ /* 0x001ea8000c1e1900 */
[----:B------:R-:W3:Y:S04]  /*0530*/  LDG.E R10, desc[UR12][R2.64+0x4] ;  /* 0x0000040c020a7981 */ /* 0x000ee8000c1e1900 */
[----:B------:R-:W4:Y:S04]  /*0540*/  LDG.E R12, desc[UR12][R2.64+0x8] ;  /* 0x0000080c020c7981 */ /* 0x000f28000c1e1900 */
[----:B------:R-:W5:Y:S04]  /*0550*/  LDG.E R14, desc[UR12][R2.64+0xc] ;  /* 0x00000c0c020e7981 */ /* 0x000f68000c1e1900 */
[----:B------:R-:W5:Y:S04]  /*0560*/  LDG.E R16, desc[UR12][R2.64+0x10] ;  /* 0x0000100c02107981 */ /* 0x000f68000c1e1900 */
[----:B------:R-:W5:Y:S04]  /*0570*/  LDG.E R18, desc[UR12][R2.64+0x14] ;  /* 0x0000140c02127981 */ /* 0x000f68000c1e1900 */
[----:B------:R-:W5:Y:S04]  /*0580*/  LDG.E R20, desc[UR12][R2.64+0x18] ;  /* 0x0000180c02147981 */ /* 0x000f68000c1e1900 */
[----:B------:R-:W5:Y:S01]  /*0590*/  LDG.E R22, desc[UR12][R2.64+0x1c] ;  /* 0x00001c0c02167981 */ /* 0x000f62000c1e1900 */
[----:B------:R-:W-:Y:S01]  /*05a0*/  IADD3 R7, PT, PT, R7, 0x8, RZ ;  /* 0x0000000807077810 */ /* 0x000fe20007ffe0ff */
[----:B--2---:R-:W-:-:S04]  /*05b0*/  FADD R9, R0, R9 ;  /* 0x0000000900097221 */ /* 0x004fc80000000000 */
[----:B---3--:R-:W-:-:S04]  /*05c0*/  FADD R9, R9, R10 ;  /* 0x0000000a09097221 */ /* 0x008fc80000000000 */
[----:B----4-:R-:W-:-:S04]  /*05d0*/  FADD R9, R9, R12 ;  /* 0x0000000c09097221 */ /* 0x010fc80000000000 */
[----:B-----5:R-:W-:-:S04]  /*05e0*/  FADD R9, R9, R14 ;  /* 0x0000000e09097221 */ /* 0x020fc80000000000 */
[----:B------:R-:W-:-:S04]  /*05f0*/  FADD R9, R9, R16 ;  /* 0x0000001009097221 */ /* 0x000fc80000000000 */
[----:B------:R-:W-:-:S04]  /*0600*/  FADD R9, R9, R18 ;  /* 0x0000001209097221 */ /* 0x000fc80000000000 */
[----:B------:R-:W-:-:S04]  /*0610*/  FADD R9, R9, R20 ;  /* 0x0000001409097221 */ /* 0x000fc80000000000 */
[----:B------:R-:W-:-:S07]  /*0620*/  FADD R0, R9, R22 ;  /* 0x0000001609007221 */ /* 0x000fce0000000000 */
.L_x_3:
        /* <DEDUP_REMOVED lines=11> */
[----:B------:R-:W5:Y:S01]  /*06e0*/  LDG.E R13, desc[UR12][R2.64+0xc] ;  /* 0x00000c0c020d7981 */ /* 0x000f62000c1e1900 */
[----:B------:R-:W-:Y:S01]  /*06f0*/  IADD3 R7, PT, PT, R7, 0x4, RZ ;  /* 0x0000000407077810 */ /* 0x000fe20007ffe0ff */
[----:B--2---:R-:W-:-:S04]  /*0700*/  FADD R9, R0, R9 ;  /* 0x0000000900097221 */ /* 0x004fc80000000000 */
[----:B---3--:R-:W-:-:S04]  /*0710*/  FADD R8, R9, R8 ;  /* 0x0000000809087221 */ /* 0x008fc80000000000 */
[----:B----4-:R-:W-:-:S04]  /*0720*/  FADD R8, R8, R11 ;  /* 0x0000000b08087221 */ /* 0x010fc80000000000 */
[----:B-----5:R-:W-:-:S07]  /*0730*/  FADD R0, R8, R13 ;  /* 0x0000000d08007221 */ /* 0x020fce0000000000 */
.L_x_4:
[----:B------:R-:W-:Y:S05]  /*0740*/  BRA.U !UP1, `(.L_x_0) ;  /* 0x00000001092c7547 */ /* 0x000fea000b800000 */
[----:B------:R-:W1:Y:S01]  /*0750*/  LDC.64 R8, c[0x0][0x380] ;  /* 0x0000e000ff087b82 */ /* 0x000e620000000a00 */
[----:B------:R-:W-:Y:S01]  /*0760*/  IADD3 R6, PT, PT, R6, UR4, R7 ;  /* 0x0000000406067c10 */ /* 0x000fe2000fffe007 */
[----:B------:R-:W-:-:S04]  /*0770*/  UIADD3 UR5, UPT, UPT, -UR5, URZ, URZ ;  /* 0x000000ff05057290 */ /* 0x000fc8000fffe1ff */
[----:B------:R-:W-:-:S08]  /*0780*/  IMAD R7, R5, UR17, R6 ;  /* 0x0000001105077c24 */ /* 0x000fd0000f8e0206 */
.L_x_5:
[----:B-1----:R-:W-:-:S06]  /*0790*/  IMAD.WIDE R2, R7, 0x4, R8 ;  /* 0x0000000407027825 */ /* 0x002fcc00078e0208 */
[----:B0-----:R-:W2:Y:S01]  /*07a0*/  LDG.E R3, desc[UR12][R2.64] ;  /* 0x0000000c02037981 */ /* 0x001ea2000c1e1900 */
[----:B------:R-:W-:Y:S01]  /*07b0*/  UIADD3 UR5, UPT, UPT, UR5, 0x1, URZ ;  /* 0x0000000105057890 */ /* 0x000fe2000fffe0ff */
[----:B------:R-:W-:-:S03]  /*07c0*/  IADD3 R7, PT, PT, R7, 0x1, RZ ;  /* 0x0000000107077810 */ /* 0x000fc60007ffe0ff */
[----:B------:R-:W-:Y:S01]  /*07d0*/  UISETP.NE.AND UP0, UPT, UR5, URZ, UPT ;  /* 0x000000ff0500728c */ /* 0x000fe2000bf05270 */
[----:B--2---:R-:W-:-:S08]  /*07e0*/  FADD R0, R3, R0 ;  /* 0x0000000003007221 */ /* 0x004fd00000000000 */
[----:B------:R-:W-:Y:S05]  /*07f0*/  BRA.U UP0, `(.L_x_5) ;  /* 0xfffffffd00e47547 */ /* 0x000fea000b83ffff */
.L_x_0:
[----:B------:R-:W1:Y:S01]  /*0800*/  LDC.64 R2, c[0x0][0x388] ;  /* 0x0000e200ff027b82 */ /* 0x000e620000000a00 */
[----:B------:R-:W-:-:S05]  /*0810*/  IMAD R5, R5, UR8, R5 ;  /* 0x0000000805057c24 */ /* 0x000fca000f8e0205 */
[----:B------:R-:W-:-:S05]  /*0820*/  IADD3 R5, PT, PT, R4, R5, RZ ;  /* 0x0000000504057210 */ /* 0x000fca0007ffe0ff */
[----:B-1----:R-:W-:-:S05]  /*0830*/  IMAD.WIDE R2, R5, 0x4, R2 ;  /* 0x0000000405027825 */ /* 0x002fca00078e0202 */
[----:B0-----:R-:W-:Y:S01]  /*0840*/  STG.E desc[UR12][R2.64], R0 ;  /* 0x0000000002007986 */ /* 0x001fe2000c10190c */
[----:B------:R-:W-:Y:S05]  /*0850*/  EXIT ;  /* 0x000000000000794d */ /* 0x000fea0003800000 */
.L_x_6:
[----:B------:R-:W-:-:S00]  /*0860*/  BRA `(.L_x_6) ;  /* 0xfffffffc00fc7947 */ /* 0x000fc0000383ffff */
[----:B------:R-:W-:-:S00]  /*0870*/  NOP ;  /* 0x0000000000007918 */ /* 0x000fc00000000000 */
        /* <DEDUP_REMOVED lines=8> */
.L_x_7:


//--------------------- .nv.shared.reserved.0     --------------------------
	.section	.nv.shared.reserved.0,"aw",@nobits
	.weak		__nv_reservedSMEM_offset_0_alias
	.size		__nv_reservedSMEM_offset_0_alias, 0, 64
	.other		__nv_reservedSMEM_offset_0_alias,@"STO_CUDA_RESERVED_SHARED STV_DEFAULT"
__nv_reservedSMEM_offset_0_alias:
	.zero		0
	.zero		64


//--------------------- .nv.constant0._Z19slidingWindowRowSumPfS_iii --------------------------
	.section	.nv.constant0._Z19slidingWindowRowSumPfS_iii,"a",@progbits
	.sectionflags	@""
	.align	4
.nv.constant0._Z19slidingWindowRowSumPfS_iii:
	.zero		924


//--------------------- SYMBOLS --------------------------

	.type		.nv.reservedSmem.offset0,@object
	.size		.nv.reservedSmem.offset0,0x4
